	.headerflags	@"EF_CUDA_TEXMODE_UNIFIED EF_CUDA_64BIT_ADDRESS EF_CUDA_ACCELERATORS EF_CUDA_SM90 EF_CUDA_VIRTUAL_SM(EF_CUDA_SM90)"
	.elftype	@"ET_EXEC"


//--------------------- .nv.info                  --------------------------
	.section	.nv.info,"",@"SHT_CUDA_INFO"
	.align	4


	//----- nvinfo : EIATTR_REGCOUNT
	.align		4
        /*0000*/ 	.byte	0x04, 0x2f
        /*0002*/ 	.short	(.L_1 - .L_0)
	.align		4
.L_0:
        /*0004*/ 	.word	index@(triton_poi_fused__weight_norm_interface_13)
        /*0008*/ 	.word	0x00000010


	//----- nvinfo : EIATTR_MIN_STACK_SIZE
	.align		4
.L_1:
        /*000c*/ 	.byte	0x04, 0x12
        /*000e*/ 	.short	(.L_3 - .L_2)
	.align		4
.L_2:
        /*0010*/ 	.word	index@(triton_poi_fused__weight_norm_interface_13)
        /*0014*/ 	.word	0x00000000


	//----- nvinfo : EIATTR_FRAME_SIZE
	.align		4
.L_3:
        /*0018*/ 	.byte	0x04, 0x11
        /*001a*/ 	.short	(.L_5 - .L_4)
	.align		4
.L_4:
        /*001c*/ 	.word	index@(triton_poi_fused__weight_norm_interface_13)
        /*0020*/ 	.word	0x00000000


	//----- nvinfo : EIATTR_MIN_STACK_SIZE
	.align		4
.L_5:
        /*0024*/ 	.byte	0x04, 0x12
        /*0026*/ 	.short	(.L_7 - .L_6)
	.align		4
.L_6:
        /*0028*/ 	.word	index@(triton_poi_fused__weight_norm_interface_13)
        /*002c*/ 	.word	0x00000000
.L_7:


//--------------------- .nv.info.triton_poi_fused__weight_norm_interface_13 --------------------------
	.section	.nv.info.triton_poi_fused__weight_norm_interface_13,"",@"SHT_CUDA_INFO"
	.sectionflags	@""
	.align	4


	//----- nvinfo : EIATTR_CUDA_API_VERSION
	.align		4
        /*0000*/ 	.byte	0x04, 0x37
        /*0002*/ 	.short	(.L_9 - .L_8)
.L_8:
        /*0004*/ 	.word	0x0000007c


	//----- nvinfo : EIATTR_KPARAM_INFO
	.align		4
.L_9:
        /*0008*/ 	.byte	0x04, 0x17
        /*000a*/ 	.short	(.L_11 - .L_10)
.L_10:
        /*000c*/ 	.word	0x00000000
        /*0010*/ 	.short	0x0005
        /*0012*/ 	.short	0x0028
        /*0014*/ 	.byte	0x00, 0xf0, 0x11, 0x00


	//----- nvinfo : EIATTR_KPARAM_INFO
	.align		4
.L_11:
        /*0018*/ 	.byte	0x04, 0x17
        /*001a*/ 	.short	(.L_13 - .L_12)
.L_12:
        /*001c*/ 	.word	0x00000000
        /*0020*/ 	.short	0x0004
        /*0022*/ 	.short	0x0020
        /*0024*/ 	.byte	0x00, 0xf4, 0x21, 0x00


	//----- nvinfo : EIATTR_KPARAM_INFO
	.align		4
.L_13:
        /*0028*/ 	.byte	0x04, 0x17
        /*002a*/ 	.short	(.L_15 - .L_14)
.L_14:
        /*002c*/ 	.word	0x00000000
        /*0030*/ 	.short	0x0003
        /*0032*/ 	.short	0x0018
        /*0034*/ 	.byte	0x00, 0xf4, 0x21, 0x00


	//----- nvinfo : EIATTR_KPARAM_INFO
	.align		4
.L_15:
        /*0038*/ 	.byte	0x04, 0x17
        /*003a*/ 	.short	(.L_17 - .L_16)
.L_16:
        /*003c*/ 	.word	0x00000000
        /*0040*/ 	.short	0x0002
        /*0042*/ 	.short	0x0010
        /*0044*/ 	.byte	0x00, 0xf4, 0x21, 0x00


	//----- nvinfo : EIATTR_KPARAM_INFO
	.align		4
.L_17:
        /*0048*/ 	.byte	0x04, 0x17
        /*004a*/ 	.short	(.L_19 - .L_18)
.L_18:
        /*004c*/ 	.word	0x00000000
        /*0050*/ 	.short	0x0001
        /*0052*/ 	.short	0x0008
        /*0054*/ 	.byte	0x00, 0xf4, 0x21, 0x00


	//----- nvinfo : EIATTR_KPARAM_INFO
	.align		4
.L_19:
        /*0058*/ 	.byte	0x04, 0x17
        /*005a*/ 	.short	(.L_21 - .L_20)
.L_20:
        /*005c*/ 	.word	0x00000000
        /*0060*/ 	.short	0x0000
        /*0062*/ 	.short	0x0000
        /*0064*/ 	.byte	0x00, 0xf4, 0x21, 0x00


	//----- nvinfo : EIATTR_SPARSE_MMA_MASK
	.align		4
.L_21:
        /*0068*/ 	.byte	0x03, 0x50
        /*006a*/ 	.short	0x0000


	//----- nvinfo : EIATTR_MAXREG_COUNT
	.align		4
        /*006c*/ 	.byte	0x03, 0x1b
        /*006e*/ 	.short	0x00ff


	//----- nvinfo : EIATTR_EXIT_INSTR_OFFSETS
	.align		4
        /*0070*/ 	.byte	0x04, 0x1c
        /*0072*/ 	.short	(.L_23 - .L_22)


	//   ....[0]....
.L_22:
        /*0074*/ 	.word	0x00000240


	//   ....[1]....
        /*0078*/ 	.word	0x00000260


	//----- nvinfo : EIATTR_REQNTID
	.align		4
.L_23:
        /*007c*/ 	.byte	0x04, 0x10
        /*007e*/ 	.short	(.L_25 - .L_24)
.L_24:
        /*0080*/ 	.word	0x00000080
        /*0084*/ 	.word	0x00000001
        /*0088*/ 	.word	0x00000001


	//----- nvinfo : EIATTR_CBANK_PARAM_SIZE
	.align		4
.L_25:
        /*008c*/ 	.byte	0x03, 0x19
        /*008e*/ 	.short	0x002c


	//----- nvinfo : EIATTR_PARAM_CBANK
	.align		4
        /*0090*/ 	.byte	0x04, 0x0a
        /*0092*/ 	.short	(.L_27 - .L_26)
	.align		4
.L_26:
        /*0094*/ 	.word	index@(.nv.constant0.triton_poi_fused__weight_norm_interface_13)
        /*0098*/ 	.short	0x0210
        /*009a*/ 	.short	0x002c


	//----- nvinfo : EIATTR_SW_WAR
	.align		4
.L_27:
        /*009c*/ 	.byte	0x04, 0x36
        /*009e*/ 	.short	(.L_29 - .L_28)
.L_28:
        /*00a0*/ 	.word	0x00000008
.L_29:


//--------------------- .nv.callgraph             --------------------------
	.section	.nv.callgraph,"",@"SHT_CUDA_CALLGRAPH"
	.align	4
	.sectionentsize	8
	.align		4
        /*0000*/ 	.word	0x00000000
	.align		4
        /*0004*/ 	.word	0xffffffff
	.align		4
        /*0008*/ 	.word	0x00000000
	.align		4
        /*000c*/ 	.word	0xfffffffe
	.align		4
        /*0010*/ 	.word	0x00000000
	.align		4
        /*0014*/ 	.word	0xfffffffd
	.align		4
        /*0018*/ 	.word	0x00000000
	.align		4
        /*001c*/ 	.word	0xfffffffc


//--------------------- .text.triton_poi_fused__weight_norm_interface_13 --------------------------
	.section	.text.triton_poi_fused__weight_norm_interface_13,"ax",@progbits
	.align	128
        .global         triton_poi_fused__weight_norm_interface_13
        .type           triton_poi_fused__weight_norm_interface_13,@function
        .size           triton_poi_fused__weight_norm_interface_13,(.L_x_1 - triton_poi_fused__weight_norm_interface_13)
        .other          triton_poi_fused__weight_norm_interface_13,@"STO_CUDA_ENTRY STV_DEFAULT"
triton_poi_fused__weight_norm_interface_13:
.text.triton_poi_fused__weight_norm_interface_13:
[----:B------:R-:W0:Y:S02]  /*0000*/  LDC R1, c[0x0][0x28] ;  /* 0x00000a00ff017b82 */ /* 0x000e240000000800 */
[----:B------:R-:W1:Y:S01]  /*0010*/  S2R R0, SR_TID.X ;  /* 0x0000000000007919 */ /* 0x000e620000002100 */
[----:B------:R-:W2:Y:S01]  /*0020*/  LDC.64 R6, c[0x0][0x220] ;  /* 0x00008800ff067b82 */ /* 0x000ea20000000a00 */
[----:B------:R-:W-:Y:S01]  /*0030*/  HFMA2.MMA R10, -RZ, RZ, 0, 0 ;  /* 0x00000000ff0a7435 */ /* 0x000fe200000001ff */
[----:B------:R-:W-:Y:S01]  /*0040*/  ULDC.64 UR4, c[0x0][0x208] ;  /* 0x0000820000047ab9 */ /* 0x000fe20000000a00 */
[----:B------:R-:W3:Y:S05]  /*0050*/  S2R R11, SR_CTAID.X ;  /* 0x00000000000b7919 */ /* 0x000eea0000002500 */
[----:B------:R-:W4:Y:S01]  /*0060*/  LDC.64 R4, c[0x0][0x218] ;  /* 0x00008600ff047b82 */ /* 0x000f220000000a00 */
[----:B-1----:R-:W-:-:S04]  /*0070*/  LOP3.LUT R0, R0, 0x7f, RZ, 0xc0, !PT ;  /* 0x0000007f00007812 */ /* 0x002fc800078ec0ff */
[----:B---3--:R-:W-:-:S04]  /*0080*/  LEA R11, R11, R0, 0x7 ;  /* 0x000000000b0b7211 */ /* 0x008fc800078e38ff */
[C---:B------:R-:W-:Y:S01]  /*0090*/  ISETP.GE.AND P2, PT, R11.reuse, 0xa0, PT ;  /* 0x000000a00b00780c */ /* 0x040fe20003f46270 */
[----:B------:R-:W-:-:S05]  /*00a0*/  IMAD.HI R0, R11, 0x66666667, RZ ;  /* 0x666666670b007827 */ /* 0x000fca00078e02ff */
[----:B------:R-:W-:-:S04]  /*00b0*/  SHF.R.S32.HI R3, RZ, 0x1, R0 ;  /* 0x00000001ff037819 */ /* 0x000fc80000011400 */
[----:B------:R-:W-:Y:S02]  /*00c0*/  LEA.HI R9, R0, R3, RZ, 0x1 ;  /* 0x0000000300097211 */ /* 0x000fe400078f08ff */
[----:B------:R-:W1:Y:S03]  /*00d0*/  LDC.64 R2, c[0x0][0x210] ;  /* 0x00008400ff027b82 */ /* 0x000e660000000a00 */
[----:B--2---:R-:W-:-:S05]  /*00e0*/  IMAD.WIDE R6, R9, 0x4, R6 ;  /* 0x0000000409067825 */ /* 0x004fca00078e0206 */
[----:B------:R2:W3:Y:S01]  /*00f0*/  @!P2 LDG.E.EL R10, desc[UR4][R6.64] ;  /* 0x00000004060aa981 */ /* 0x0004e2000c2e1900 */
[----:B------:R-:W-:Y:S01]  /*0100*/  MOV R13, RZ ;  /* 0x000000ff000d7202 */ /* 0x000fe20000000f00 */
[----:B----4-:R-:W-:Y:S01]  /*0110*/  IMAD.WIDE R4, R9, 0x4, R4 ;  /* 0x0000000409047825 */ /* 0x010fe200078e0204 */
[----:B------:R-:W-:Y:S01]  /*0120*/  HFMA2.MMA R0, -RZ, RZ, 0, 0 ;  /* 0x00000000ff007435 */ /* 0x000fe200000001ff */
[----:B------:R-:W4:Y:S03]  /*0130*/  LDC.64 R8, c[0x0][0x230] ;  /* 0x00008c00ff087b82 */ /* 0x000f260000000a00 */
[----:B------:R-:W5:Y:S05]  /*0140*/  @!P2 LDG.E.EL R13, desc[UR4][R4.64] ;  /* 0x00000004040da981 */ /* 0x000f6a000c2e1900 */
[----:B--2---:R-:W2:Y:S01]  /*0150*/  LDC.64 R6, c[0x0][0x228] ;  /* 0x00008a00ff067b82 */ /* 0x004ea20000000a00 */
[----:B-1----:R-:W-:-:S05]  /*0160*/  IMAD.WIDE R2, R11, 0x4, R2 ;  /* 0x000000040b027825 */ /* 0x002fca00078e0202 */
[----:B------:R2:W4:Y:S02]  /*0170*/  @!P2 LDG.E R0, desc[UR4][R2.64] ;  /* 0x000000040200a981 */ /* 0x000524000c1e1900 */
[----:B--2---:R-:W-:Y:S01]  /*0180*/  IMAD.WIDE R2, R11, 0x4, R6 ;  /* 0x000000040b027825 */ /* 0x004fe200078e0206 */
[C---:B---3--:R-:W-:Y:S02]  /*0190*/  FSETP.GT.AND P0, PT, |R10|.reuse, 8.50705917302346158658e+37, PT ;  /* 0x7e8000000a00780b */ /* 0x048fe40003f04200 */
[----:B------:R-:W-:-:S11]  /*01a0*/  FSETP.GEU.AND P1, PT, |R10|, 1.175494350822287508e-38, PT ;  /* 0x008000000a00780b */ /* 0x000fd60003f2e200 */
[----:B------:R-:W-:Y:S01]  /*01b0*/  @P0 FMUL R10, R10, 0.25 ;  /* 0x3e8000000a0a0820 */ /* 0x000fe20000400000 */
[----:B-----5:R-:W-:-:S03]  /*01c0*/  @P0 FMUL R13, R13, 0.25 ;  /* 0x3e8000000d0d0820 */ /* 0x020fc60000400000 */
[----:B------:R-:W-:Y:S01]  /*01d0*/  @!P1 FMUL R10, R10, 16777216 ;  /* 0x4b8000000a0a9820 */ /* 0x000fe20000400000 */
[----:B------:R-:W-:-:S05]  /*01e0*/  @!P1 FMUL R13, R13, 16777216 ;  /* 0x4b8000000d0d9820 */ /* 0x000fca0000400000 */
[----:B------:R-:W1:Y:S02]  /*01f0*/  MUFU.RCP R10, R10 ;  /* 0x0000000a000a7308 */ /* 0x000e640000001000 */
[----:B-1----:R-:W-:-:S04]  /*0200*/  FMUL R5, R10, R13 ;  /* 0x0000000d0a057220 */ /* 0x002fc80000400000 */
[----:B----4-:R-:W-:Y:S01]  /*0210*/  FMUL R7, R5, R0 ;  /* 0x0000000005077220 */ /* 0x010fe20000400000 */
[----:B------:R-:W-:-:S04]  /*0220*/  IMAD.WIDE R4, R11, 0x4, R8 ;  /* 0x000000040b047825 */ /* 0x000fc800078e0208 */
[----:B------:R1:W-:Y:S01]  /*0230*/  @!P2 STG.E desc[UR4][R2.64], R7 ;  /* 0x000000070200a986 */ /* 0x0003e2000c101904 */
[----:B------:R-:W-:Y:S05]  /*0240*/  @P2 EXIT ;  /* 0x000000000000294d */ /* 0x000fea0003800000 */
[----:B------:R-:W-:Y:S01]  /*0250*/  STG.E desc[UR4][R4.64], R7 ;  /* 0x0000000704007986 */ /* 0x000fe2000c101904 */
[----:B------:R-:W-:Y:S05]  /*0260*/  EXIT ;  /* 0x000000000000794d */ /* 0x000fea0003800000 */
.L_x_0:
[----:B------:R-:W-:-:S00]  /*0270*/  BRA `(.L_x_0) ;  /* 0xfffffffc00fc7947 */ /* 0x000fc0000383ffff */
[----:B------:R-:W-:-:S00]  /*0280*/  NOP ;  /* 0x0000000000007918 */ /* 0x000fc00000000000 */
[----:B------:R-:W-:-:S00]  /*0290*/  NOP ;  /* 0x0000000000007918 */ /* 0x000fc00000000000 */
[----:B------:R-:W-:-:S00]  /*02a0*/  NOP ;  /* 0x0000000000007918 */ /* 0x000fc00000000000 */
[----:B------:R-:W-:-:S00]  /*02b0*/  NOP ;  /* 0x0000000000007918 */ /* 0x000fc00000000000 */
[----:B------:R-:W-:-:S00]  /*02c0*/  NOP ;  /* 0x0000000000007918 */ /* 0x000fc00000000000 */
[----:B------:R-:W-:-:S00]  /*02d0*/  NOP ;  /* 0x0000000000007918 */ /* 0x000fc00000000000 */
[----:B------:R-:W-:-:S00]  /*02e0*/  NOP ;  /* 0x0000000000007918 */ /* 0x000fc00000000000 */
[----:B------:R-:W-:-:S00]  /*02f0*/  NOP ;  /* 0x0000000000007918 */ /* 0x000fc00000000000 */
.L_x_1:


//--------------------- .nv.constant0.triton_poi_fused__weight_norm_interface_13 --------------------------
	.section	.nv.constant0.triton_poi_fused__weight_norm_interface_13,"a",@progbits
	.sectionflags	@""
	.align	4
.nv.constant0.triton_poi_fused__weight_norm_interface_13:
	.zero		572
